//
// Generated by NVIDIA NVVM Compiler
//
// Compiler Build ID: CL-36424714
// Cuda compilation tools, release 13.0, V13.0.88
// Based on NVVM 20.0.0
//

.version 9.0
.target sm_100
.address_size 64

	// .globl	_Z15image_histogramPKfiPfmm

.visible .entry _Z15image_histogramPKfiPfmm(
	.param .u64 .ptr .align 1 _Z15image_histogramPKfiPfmm_param_0,
	.param .u32 _Z15image_histogramPKfiPfmm_param_1,
	.param .u64 .ptr .align 1 _Z15image_histogramPKfiPfmm_param_2,
	.param .u64 _Z15image_histogramPKfiPfmm_param_3,
	.param .u64 _Z15image_histogramPKfiPfmm_param_4
)
{
	.reg .pred 	%p<4>;
	.reg .b32 	%r<12>;
	.reg .b32 	%f<3>;
	.reg .b64 	%rd<13>;

	ld.param.u64 	%rd1, [_Z15image_histogramPKfiPfmm_param_0];
	ld.param.u64 	%rd2, [_Z15image_histogramPKfiPfmm_param_2];
	ld.param.u64 	%rd4, [_Z15image_histogramPKfiPfmm_param_3];
	ld.param.u64 	%rd3, [_Z15image_histogramPKfiPfmm_param_4];
	mov.u32 	%r3, %ctaid.y;
	mov.u32 	%r4, %ntid.y;
	mov.u32 	%r5, %tid.y;
	mad.lo.s32 	%r1, %r3, %r4, %r5;
	mov.u32 	%r6, %ctaid.x;
	mov.u32 	%r7, %ntid.x;
	mov.u32 	%r8, %tid.x;
	mad.lo.s32 	%r2, %r6, %r7, %r8;
	cvt.u64.u32 	%rd5, %r1;
	setp.le.u64 	%p1, %rd4, %rd5;
	cvt.s64.s32 	%rd6, %r2;
	setp.le.u64 	%p2, %rd3, %rd6;
	or.pred  	%p3, %p1, %p2;
	@%p3 bra 	$L__BB0_2;
	cvta.to.global.u64 	%rd7, %rd1;
	cvta.to.global.u64 	%rd8, %rd2;
	cvt.u32.u64 	%r9, %rd3;
	mad.lo.s32 	%r10, %r1, %r9, %r2;
	mul.wide.s32 	%rd9, %r10, 4;
	add.s64 	%rd10, %rd7, %rd9;
	ld.global.f32 	%f1, [%rd10];
	cvt.rzi.s32.f32 	%r11, %f1;
	mul.wide.s32 	%rd11, %r11, 4;
	add.s64 	%rd12, %rd8, %rd11;
	atom.global.add.f32 	%f2, [%rd12], 0f3F800000;
$L__BB0_2:
	ret;

}


// ===== COMPILED SASS (sm_100) =====

	.target	sm_100

	.elftype	@"ET_EXEC"


//--------------------- .note.nv.tkinfo           --------------------------
	.section	.note.nv.tkinfo,"",@"SHT_NOTE"
	.sectionflags	@"SHF_NOTE_NV_TKINFO"
	.tkinfo
        /*0018*/ 	.word	0x00000002
        /*0030*/ 	.string	""
        /*0030*/ 	.string	"ptxas"
        /*0030*/ 	.string	"Cuda compilation tools, release 13.0, V13.0.88"
        /*0030*/ 	.string	"Build cuda_13.0.r13.0/compiler.36424714_0"
        /*0030*/ 	.string	"-arch sm_100 -m 64 "



//--------------------- .note.nv.cuinfo           --------------------------
	.section	.note.nv.cuinfo,"",@"SHT_NOTE"
	.sectionflags	@"SHF_NOTE_NV_CUINFO"
        /*0018*/ 	.short	0x0002
        /*001a*/ 	.short	0x0064
        /*001c*/ 	.short	0x0082
	.zero		2


//--------------------- .nv.info                  --------------------------
	.section	.nv.info,"",@"SHT_CUDA_INFO"
	.align	4


	//----- nvinfo : EIATTR_REGCOUNT
	.align		4
        /*0000*/ 	.byte	0x04, 0x2f
        /*0002*/ 	.short	(.L_1 - .L_0)
	.align		4
.L_0:
        /*0004*/ 	.word	index@(_Z15image_histogramPKfiPfmm)
        /*0008*/ 	.word	0x0000000c


	//----- nvinfo : EIATTR_FRAME_SIZE
	.align		4
.L_1:
        /*000c*/ 	.byte	0x04, 0x11
        /*000e*/ 	.short	(.L_3 - .L_2)
	.align		4
.L_2:
        /*0010*/ 	.word	index@(_Z15image_histogramPKfiPfmm)
        /*0014*/ 	.word	0x00000000


	//----- nvinfo : EIATTR_MIN_STACK_SIZE
	.align		4
.L_3:
        /*0018*/ 	.byte	0x04, 0x12
        /*001a*/ 	.short	(.L_5 - .L_4)
	.align		4
.L_4:
        /*001c*/ 	.word	index@(_Z15image_histogramPKfiPfmm)
        /*0020*/ 	.word	0x00000000
.L_5:


//--------------------- .nv.compat                --------------------------
	.section	.nv.compat,"",@"SHT_CUDA_COMPAT_INFO"
	.align	4
        /*0000*/ 	.byte	0x02, 0x09, 0x00, 0x00, 0x02, 0x02, 0x01, 0x00, 0x02, 0x05, 0x05, 0x00, 0x03, 0x07, 0x01, 0x01
        /*0010*/ 	.byte	0x02, 0x03, 0x00, 0x00, 0x02, 0x06, 0x01, 0x00, 0x04, 0x0b, 0x08, 0x00, 0x09, 0x00, 0x00, 0x00
        /*0020*/ 	.byte	0x00, 0x00, 0x00, 0x00


//--------------------- .nv.info._Z15image_histogramPKfiPfmm --------------------------
	.section	.nv.info._Z15image_histogramPKfiPfmm,"",@"SHT_CUDA_INFO"
	.sectionflags	@""
	.align	4


	//----- nvinfo : EIATTR_CUDA_API_VERSION
	.align		4
        /*0000*/ 	.byte	0x04, 0x37
        /*0002*/ 	.short	(.L_7 - .L_6)
.L_6:
        /*0004*/ 	.word	0x00000082


	//----- nvinfo : EIATTR_KPARAM_INFO
	.align		4
.L_7:
        /*0008*/ 	.byte	0x04, 0x17
        /*000a*/ 	.short	(.L_9 - .L_8)
.L_8:
        /*000c*/ 	.word	0x00000000
        /*0010*/ 	.short	0x0004
        /*0012*/ 	.short	0x0020
        /*0014*/ 	.byte	0x00, 0xf0, 0x21, 0x00


	//----- nvinfo : EIATTR_KPARAM_INFO
	.align		4
.L_9:
        /*0018*/ 	.byte	0x04, 0x17
        /*001a*/ 	.short	(.L_11 - .L_10)
.L_10:
        /*001c*/ 	.word	0x00000000
        /*0020*/ 	.short	0x0003
        /*0022*/ 	.short	0x0018
        /*0024*/ 	.byte	0x00, 0xf0, 0x21, 0x00


	//----- nvinfo : EIATTR_KPARAM_INFO
	.align		4
.L_11:
        /*0028*/ 	.byte	0x04, 0x17
        /*002a*/ 	.short	(.L_13 - .L_12)
.L_12:
        /*002c*/ 	.word	0x00000000
        /*0030*/ 	.short	0x0002
        /*0032*/ 	.short	0x0010
        /*0034*/ 	.byte	0x00, 0xf5, 0x21, 0x00


	//----- nvinfo : EIATTR_KPARAM_INFO
	.align		4
.L_13:
        /*0038*/ 	.byte	0x04, 0x17
        /*003a*/ 	.short	(.L_15 - .L_14)
.L_14:
        /*003c*/ 	.word	0x00000000
        /*0040*/ 	.short	0x0001
        /*0042*/ 	.short	0x0008
        /*0044*/ 	.byte	0x00, 0xf0, 0x11, 0x00


	//----- nvinfo : EIATTR_KPARAM_INFO
	.align		4
.L_15:
        /*0048*/ 	.byte	0x04, 0x17
        /*004a*/ 	.short	(.L_17 - .L_16)
.L_16:
        /*004c*/ 	.word	0x00000000
        /*0050*/ 	.short	0x0000
        /*0052*/ 	.short	0x0000
        /*0054*/ 	.byte	0x00, 0xf5, 0x21, 0x00


	//----- nvinfo : EIATTR_SPARSE_MMA_MASK
	.align		4
.L_17:
        /*0058*/ 	.byte	0x03, 0x50
        /*005a*/ 	.short	0x0000


	//----- nvinfo : EIATTR_MAXREG_COUNT
	.align		4
        /*005c*/ 	.byte	0x03, 0x1b
        /*005e*/ 	.short	0x00ff


	//----- nvinfo : EIATTR_MERCURY_ISA_VERSION
	.align		4
        /*0060*/ 	.byte	0x03, 0x5f
        /*0062*/ 	.short	0x0101


	//----- nvinfo : EIATTR_VRC_CTA_INIT_COUNT
	.align		4
        /*0064*/ 	.byte	0x02, 0x4a
	.zero		1
	.zero		1


	//----- nvinfo : EIATTR_EXIT_INSTR_OFFSETS
	.align		4
        /*0068*/ 	.byte	0x04, 0x1c
        /*006a*/ 	.short	(.L_19 - .L_18)


	//   ....[0]....
.L_18:
        /*006c*/ 	.word	0x00000100


	//   ....[1]....
        /*0070*/ 	.word	0x000001b0


	//----- nvinfo : EIATTR_CBANK_PARAM_SIZE
	.align		4
.L_19:
        /*0074*/ 	.byte	0x03, 0x19
        /*0076*/ 	.short	0x0028


	//----- nvinfo : EIATTR_PARAM_CBANK
	.align		4
        /*0078*/ 	.byte	0x04, 0x0a
        /*007a*/ 	.short	(.L_21 - .L_20)
	.align		4
.L_20:
        /*007c*/ 	.word	index@(.nv.constant0._Z15image_histogramPKfiPfmm)
        /*0080*/ 	.short	0x0380
        /*0082*/ 	.short	0x0028


	//----- nvinfo : EIATTR_SW_WAR
	.align		4
.L_21:
        /*0084*/ 	.byte	0x04, 0x36
        /*0086*/ 	.short	(.L_23 - .L_22)
.L_22:
        /*0088*/ 	.word	0x00000008
.L_23:


//--------------------- .nv.callgraph             --------------------------
	.section	.nv.callgraph,"",@"SHT_CUDA_CALLGRAPH"
	.align	4
	.sectionentsize	8
	.align		4
        /*0000*/ 	.word	0x00000000
	.align		4
        /*0004*/ 	.word	0xffffffff
	.align		4
        /*0008*/ 	.word	0x00000000
	.align		4
        /*000c*/ 	.word	0xfffffffe
	.align		4
        /*0010*/ 	.word	0x00000000
	.align		4
        /*0014*/ 	.word	0xfffffffd
	.align		4
        /*0018*/ 	.word	0x00000000
	.align		4
        /*001c*/ 	.word	0xfffffffc


//--------------------- .text._Z15image_histogramPKfiPfmm --------------------------
	.section	.text._Z15image_histogramPKfiPfmm,"ax",@progbits
	.align	128
        .global         _Z15image_histogramPKfiPfmm
        .type           _Z15image_histogramPKfiPfmm,@function
        .size           _Z15image_histogramPKfiPfmm,(.L_x_1 - _Z15image_histogramPKfiPfmm)
        .other          _Z15image_histogramPKfiPfmm,@"STO_CUDA_ENTRY STV_DEFAULT"
_Z15image_histogramPKfiPfmm:
.text._Z15image_histogramPKfiPfmm:
[----:B------:R-:W-:Y:S01]  /*0000*/  LDC R1, c[0x0][0x37c] ;  /* 0x0000df00ff017b82 */ /* 0x000fe20000000800 */
[----:B------:R-:W0:Y:S07]  /*0010*/  S2R R2, SR_TID.X ;  /* 0x0000000000027919 */ /* 0x000e2e0000002100 */
[----:B------:R-:W1:Y:S01]  /*0020*/  LDC R0, c[0x0][0x364] ;  /* 0x0000d900ff007b82 */ /* 0x000e620000000800 */
[----:B------:R-:W2:Y:S01]  /*0030*/  LDCU.64 UR6, c[0x0][0x3a0] ;  /* 0x00007400ff0677ac */ /* 0x000ea20008000a00 */
[----:B------:R-:W1:Y:S01]  /*0040*/  S2R R3, SR_TID.Y ;  /* 0x0000000000037919 */ /* 0x000e620000002200 */
[----:B------:R-:W3:Y:S05]  /*0050*/  LDCU.64 UR8, c[0x0][0x398] ;  /* 0x00007300ff0877ac */ /* 0x000eea0008000a00 */
[----:B------:R-:W0:Y:S08]  /*0060*/  S2UR UR5, SR_CTAID.X ;  /* 0x00000000000579c3 */ /* 0x000e300000002500 */
[----:B------:R-:W0:Y:S08]  /*0070*/  LDC R5, c[0x0][0x360] ;  /* 0x0000d800ff057b82 */ /* 0x000e300000000800 */
[----:B------:R-:W1:Y:S01]  /*0080*/  S2UR UR4, SR_CTAID.Y ;  /* 0x00000000000479c3 */ /* 0x000e620000002600 */
[----:B0-----:R-:W-:-:S05]  /*0090*/  IMAD R5, R5, UR5, R2 ;  /* 0x0000000505057c24 */ /* 0x001fca000f8e0202 */
[----:B--2---:R-:W-:Y:S02]  /*00a0*/  ISETP.GE.U32.AND P1, PT, R5, UR6, PT ;  /* 0x0000000605007c0c */ /* 0x004fe4000bf26070 */
[----:B------:R-:W-:Y:S01]  /*00b0*/  SHF.R.S32.HI R2, RZ, 0x1f, R5 ;  /* 0x0000001fff027819 */ /* 0x000fe20000011405 */
[----:B-1----:R-:W-:-:S03]  /*00c0*/  IMAD R0, R0, UR4, R3 ;  /* 0x0000000400007c24 */ /* 0x002fc6000f8e0203 */
[----:B------:R-:W-:Y:S02]  /*00d0*/  ISETP.GE.U32.AND.EX P1, PT, R2, UR7, PT, P1 ;  /* 0x0000000702007c0c */ /* 0x000fe4000bf26110 */
[----:B---3--:R-:W-:-:S04]  /*00e0*/  ISETP.GE.U32.AND P0, PT, R0, UR8, PT ;  /* 0x0000000800007c0c */ /* 0x008fc8000bf06070 */
[----:B------:R-:W-:-:S13]  /*00f0*/  ISETP.GE.U32.OR.EX P0, PT, RZ, UR9, P1, P0 ;  /* 0x00000009ff007c0c */ /* 0x000fda0008f06500 */
[----:B------:R-:W-:Y:S05]  /*0100*/  @P0 EXIT ;  /* 0x000000000000094d */ /* 0x000fea0003800000 */
[----:B------:R-:W0:Y:S01]  /*0110*/  LDC.64 R2, c[0x0][0x380] ;  /* 0x0000e000ff027b82 */ /* 0x000e220000000a00 */
[----:B------:R-:W1:Y:S01]  /*0120*/  LDCU.64 UR4, c[0x0][0x358] ;  /* 0x00006b00ff0477ac */ /* 0x000e620008000a00 */
[----:B------:R-:W-:-:S04]  /*0130*/  IMAD R5, R0, UR6, R5 ;  /* 0x0000000600057c24 */ /* 0x000fc8000f8e0205 */
[----:B0-----:R-:W-:Y:S02]  /*0140*/  IMAD.WIDE R2, R5, 0x4, R2 ;  /* 0x0000000405027825 */ /* 0x001fe400078e0202 */
[----:B------:R-:W0:Y:S04]  /*0150*/  LDC.64 R4, c[0x0][0x390] ;  /* 0x0000e400ff047b82 */ /* 0x000e280000000a00 */
[----:B-1----:R-:W2:Y:S01]  /*0160*/  LDG.E R2, desc[UR4][R2.64] ;  /* 0x0000000402027981 */ /* 0x002ea2000c1e1900 */
[----:B------:R-:W-:Y:S01]  /*0170*/  HFMA2 R9, -RZ, RZ, 1.875, 0 ;  /* 0x3f800000ff097431 */ /* 0x000fe200000001ff */
[----:B--2---:R-:W0:Y:S02]  /*0180*/  F2I.TRUNC.NTZ R7, R2 ;  /* 0x0000000200077305 */ /* 0x004e24000020f100 */
[----:B0-----:R-:W-:-:S05]  /*0190*/  IMAD.WIDE R4, R7, 0x4, R4 ;  /* 0x0000000407047825 */ /* 0x001fca00078e0204 */
[----:B------:R-:W-:Y:S01]  /*01a0*/  REDG.E.ADD.F32.FTZ.RN.STRONG.GPU desc[UR4][R4.64], R9 ;  /* 0x00000009040079a6 */ /* 0x000fe2000c12f304 */
[----:B------:R-:W-:Y:S05]  /*01b0*/  EXIT ;  /* 0x000000000000794d */ /* 0x000fea0003800000 */
.L_x_0:
[----:B------:R-:W-:-:S00]  /*01c0*/  BRA `(.L_x_0) ;  /* 0xfffffffc00fc7947 */ /* 0x000fc0000383ffff */
[----:B------:R-:W-:-:S00]  /*01d0*/  NOP ;  /* 0x0000000000007918 */ /* 0x000fc00000000000 */
        /* <DEDUP_REMOVED lines=10> */
.L_x_1:


//--------------------- .nv.shared.reserved.0     --------------------------
	.section	.nv.shared.reserved.0,"aw",@nobits
	.weak		__nv_reservedSMEM_offset_0_alias
	.size		__nv_reservedSMEM_offset_0_alias, 0, 64
	.other		__nv_reservedSMEM_offset_0_alias,@"STO_CUDA_RESERVED_SHARED STV_DEFAULT"
__nv_reservedSMEM_offset_0_alias:
	.zero		0
	.zero		64


//--------------------- .nv.constant0._Z15image_histogramPKfiPfmm --------------------------
	.section	.nv.constant0._Z15image_histogramPKfiPfmm,"a",@progbits
	.sectionflags	@""
	.align	4
.nv.constant0._Z15image_histogramPKfiPfmm:
	.zero		936


//--------------------- SYMBOLS --------------------------

	.type		.nv.reservedSmem.offset0,@object
	.size		.nv.reservedSmem.offset0,0x4
